//
// Generated by NVIDIA NVVM Compiler
//
// Compiler Build ID: CL-36424714
// Cuda compilation tools, release 13.0, V13.0.88
// Based on NVVM 20.0.0
//

.version 9.0
.target sm_100
.address_size 64

	// .globl	vsquare

.visible .entry vsquare(
	.param .u64 .ptr .align 1 vsquare_param_0,
	.param .u64 .ptr .align 1 vsquare_param_1
)
{
	.reg .b32 	%r<5>;
	.reg .b64 	%rd<8>;
	.reg .b64 	%fd<3>;

	ld.param.u64 	%rd1, [vsquare_param_0];
	ld.param.u64 	%rd2, [vsquare_param_1];
	cvta.to.global.u64 	%rd3, %rd2;
	cvta.to.global.u64 	%rd4, %rd1;
	mov.u32 	%r1, %tid.x;
	mov.u32 	%r2, %ctaid.x;
	mov.u32 	%r3, %ntid.x;
	mad.lo.s32 	%r4, %r2, %r3, %r1;
	mul.wide.s32 	%rd5, %r4, 8;
	add.s64 	%rd6, %rd4, %rd5;
	ld.global.f64 	%fd1, [%rd6];
	mul.f64 	%fd2, %fd1, %fd1;
	add.s64 	%rd7, %rd3, %rd5;
	st.global.f64 	[%rd7], %fd2;
	ret;

}


// ===== COMPILED SASS (sm_100) =====

	.target	sm_100

	.elftype	@"ET_EXEC"


//--------------------- .note.nv.tkinfo           --------------------------
	.section	.note.nv.tkinfo,"",@"SHT_NOTE"
	.sectionflags	@"SHF_NOTE_NV_TKINFO"
	.tkinfo
        /*0018*/ 	.word	0x00000002
        /*0030*/ 	.string	""
        /*0030*/ 	.string	"ptxas"
        /*0030*/ 	.string	"Cuda compilation tools, release 13.0, V13.0.88"
        /*0030*/ 	.string	"Build cuda_13.0.r13.0/compiler.36424714_0"
        /*0030*/ 	.string	"-arch sm_100 -m 64 "



//--------------------- .note.nv.cuinfo           --------------------------
	.section	.note.nv.cuinfo,"",@"SHT_NOTE"
	.sectionflags	@"SHF_NOTE_NV_CUINFO"
        /*0018*/ 	.short	0x0002
        /*001a*/ 	.short	0x0064
        /*001c*/ 	.short	0x0082
	.zero		2


//--------------------- .nv.info                  --------------------------
	.section	.nv.info,"",@"SHT_CUDA_INFO"
	.align	4


	//----- nvinfo : EIATTR_REGCOUNT
	.align		4
        /*0000*/ 	.byte	0x04, 0x2f
        /*0002*/ 	.short	(.L_1 - .L_0)
	.align		4
.L_0:
        /*0004*/ 	.word	index@(vsquare)
        /*0008*/ 	.word	0x0000000c


	//----- nvinfo : EIATTR_FRAME_SIZE
	.align		4
.L_1:
        /*000c*/ 	.byte	0x04, 0x11
        /*000e*/ 	.short	(.L_3 - .L_2)
	.align		4
.L_2:
        /*0010*/ 	.word	index@(vsquare)
        /*0014*/ 	.word	0x00000000


	//----- nvinfo : EIATTR_MIN_STACK_SIZE
	.align		4
.L_3:
        /*0018*/ 	.byte	0x04, 0x12
        /*001a*/ 	.short	(.L_5 - .L_4)
	.align		4
.L_4:
        /*001c*/ 	.word	index@(vsquare)
        /*0020*/ 	.word	0x00000000
.L_5:


//--------------------- .nv.compat                --------------------------
	.section	.nv.compat,"",@"SHT_CUDA_COMPAT_INFO"
	.align	4
        /*0000*/ 	.byte	0x02, 0x09, 0x00, 0x00, 0x02, 0x02, 0x01, 0x00, 0x02, 0x05, 0x05, 0x00, 0x03, 0x07, 0x01, 0x01
        /*0010*/ 	.byte	0x02, 0x03, 0x00, 0x00, 0x02, 0x06, 0x01, 0x00, 0x04, 0x0b, 0x08, 0x00, 0x01, 0x00, 0x00, 0x00
        /*0020*/ 	.byte	0x00, 0x00, 0x00, 0x00


//--------------------- .nv.info.vsquare          --------------------------
	.section	.nv.info.vsquare,"",@"SHT_CUDA_INFO"
	.sectionflags	@""
	.align	4


	//----- nvinfo : EIATTR_CUDA_API_VERSION
	.align		4
        /*0000*/ 	.byte	0x04, 0x37
        /*0002*/ 	.short	(.L_7 - .L_6)
.L_6:
        /*0004*/ 	.word	0x00000082


	//----- nvinfo : EIATTR_KPARAM_INFO
	.align		4
.L_7:
        /*0008*/ 	.byte	0x04, 0x17
        /*000a*/ 	.short	(.L_9 - .L_8)
.L_8:
        /*000c*/ 	.word	0x00000000
        /*0010*/ 	.short	0x0001
        /*0012*/ 	.short	0x0008
        /*0014*/ 	.byte	0x00, 0xf5, 0x21, 0x00


	//----- nvinfo : EIATTR_KPARAM_INFO
	.align		4
.L_9:
        /*0018*/ 	.byte	0x04, 0x17
        /*001a*/ 	.short	(.L_11 - .L_10)
.L_10:
        /*001c*/ 	.word	0x00000000
        /*0020*/ 	.short	0x0000
        /*0022*/ 	.short	0x0000
        /*0024*/ 	.byte	0x00, 0xf5, 0x21, 0x00


	//----- nvinfo : EIATTR_SPARSE_MMA_MASK
	.align		4
.L_11:
        /*0028*/ 	.byte	0x03, 0x50
        /*002a*/ 	.short	0x0000


	//----- nvinfo : EIATTR_MAXREG_COUNT
	.align		4
        /*002c*/ 	.byte	0x03, 0x1b
        /*002e*/ 	.short	0x00ff


	//----- nvinfo : EIATTR_MERCURY_ISA_VERSION
	.align		4
        /*0030*/ 	.byte	0x03, 0x5f
        /*0032*/ 	.short	0x0101


	//----- nvinfo : EIATTR_VRC_CTA_INIT_COUNT
	.align		4
        /*0034*/ 	.byte	0x02, 0x4a
	.zero		1
	.zero		1


	//----- nvinfo : EIATTR_EXIT_INSTR_OFFSETS
	.align		4
        /*0038*/ 	.byte	0x04, 0x1c
        /*003a*/ 	.short	(.L_13 - .L_12)


	//   ....[0]....
.L_12:
        /*003c*/ 	.word	0x000000d0


	//----- nvinfo : EIATTR_CBANK_PARAM_SIZE
	.align		4
.L_13:
        /*0040*/ 	.byte	0x03, 0x19
        /*0042*/ 	.short	0x0010


	//----- nvinfo : EIATTR_PARAM_CBANK
	.align		4
        /*0044*/ 	.byte	0x04, 0x0a
        /*0046*/ 	.short	(.L_15 - .L_14)
	.align		4
.L_14:
        /*0048*/ 	.word	index@(.nv.constant0.vsquare)
        /*004c*/ 	.short	0x0380
        /*004e*/ 	.short	0x0010


	//----- nvinfo : EIATTR_SW_WAR
	.align		4
.L_15:
        /*0050*/ 	.byte	0x04, 0x36
        /*0052*/ 	.short	(.L_17 - .L_16)
.L_16:
        /*0054*/ 	.word	0x00000008
.L_17:


//--------------------- .nv.callgraph             --------------------------
	.section	.nv.callgraph,"",@"SHT_CUDA_CALLGRAPH"
	.align	4
	.sectionentsize	8
	.align		4
        /*0000*/ 	.word	0x00000000
	.align		4
        /*0004*/ 	.word	0xffffffff
	.align		4
        /*0008*/ 	.word	0x00000000
	.align		4
        /*000c*/ 	.word	0xfffffffe
	.align		4
        /*0010*/ 	.word	0x00000000
	.align		4
        /*0014*/ 	.word	0xfffffffd
	.align		4
        /*0018*/ 	.word	0x00000000
	.align		4
        /*001c*/ 	.word	0xfffffffc


//--------------------- .text.vsquare             --------------------------
	.section	.text.vsquare,"ax",@progbits
	.align	128
        .global         vsquare
        .type           vsquare,@function
        .size           vsquare,(.L_x_1 - vsquare)
        .other          vsquare,@"STO_CUDA_ENTRY STV_DEFAULT"
vsquare:
.text.vsquare:
[----:B------:R-:W-:Y:S01]  /*0000*/  LDC R1, c[0x0][0x37c] ;  /* 0x0000df00ff017b82 */ /* 0x000fe20000000800 */
[----:B------:R-:W0:Y:S07]  /*0010*/  S2R R9, SR_TID.X ;  /* 0x0000000000097919 */ /* 0x000e2e0000002100 */
[----:B------:R-:W0:Y:S01]  /*0020*/  S2UR UR6, SR_CTAID.X ;  /* 0x00000000000679c3 */ /* 0x000e220000002500 */
[----:B------:R-:W1:Y:S07]  /*0030*/  LDCU.64 UR4, c[0x0][0x358] ;  /* 0x00006b00ff0477ac */ /* 0x000e6e0008000a00 */
[----:B------:R-:W0:Y:S08]  /*0040*/  LDC R0, c[0x0][0x360] ;  /* 0x0000d800ff007b82 */ /* 0x000e300000000800 */
[----:B------:R-:W2:Y:S08]  /*0050*/  LDC.64 R2, c[0x0][0x380] ;  /* 0x0000e000ff027b82 */ /* 0x000eb00000000a00 */
[----:B------:R-:W3:Y:S01]  /*0060*/  LDC.64 R6, c[0x0][0x388] ;  /* 0x0000e200ff067b82 */ /* 0x000ee20000000a00 */
[----:B0-----:R-:W-:-:S04]  /*0070*/  IMAD R9, R0, UR6, R9 ;  /* 0x0000000600097c24 */ /* 0x001fc8000f8e0209 */
[----:B--2---:R-:W-:-:S06]  /*0080*/  IMAD.WIDE R2, R9, 0x8, R2 ;  /* 0x0000000809027825 */ /* 0x004fcc00078e0202 */
[----:B-1----:R-:W2:Y:S01]  /*0090*/  LDG.E.64 R2, desc[UR4][R2.64] ;  /* 0x0000000402027981 */ /* 0x002ea2000c1e1b00 */
[----:B---3--:R-:W-:Y:S01]  /*00a0*/  IMAD.WIDE R6, R9, 0x8, R6 ;  /* 0x0000000809067825 */ /* 0x008fe200078e0206 */
[----:B--2---:R-:W-:-:S07]  /*00b0*/  DMUL R4, R2, R2 ;  /* 0x0000000202047228 */ /* 0x004fce0000000000 */
[----:B------:R-:W-:Y:S01]  /*00c0*/  STG.E.64 desc[UR4][R6.64], R4 ;  /* 0x0000000406007986 */ /* 0x000fe2000c101b04 */
[----:B------:R-:W-:Y:S05]  /*00d0*/  EXIT ;  /* 0x000000000000794d */ /* 0x000fea0003800000 */
.L_x_0:
[----:B------:R-:W-:-:S00]  /*00e0*/  BRA `(.L_x_0) ;  /* 0xfffffffc00fc7947 */ /* 0x000fc0000383ffff */
[----:B------:R-:W-:-:S00]  /*00f0*/  NOP ;  /* 0x0000000000007918 */ /* 0x000fc00000000000 */
        /* <DEDUP_REMOVED lines=8> */
.L_x_1:


//--------------------- .nv.shared.reserved.0     --------------------------
	.section	.nv.shared.reserved.0,"aw",@nobits
	.weak		__nv_reservedSMEM_offset_0_alias
	.size		__nv_reservedSMEM_offset_0_alias, 0, 64
	.other		__nv_reservedSMEM_offset_0_alias,@"STO_CUDA_RESERVED_SHARED STV_DEFAULT"
__nv_reservedSMEM_offset_0_alias:
	.zero		0
	.zero		64


//--------------------- .nv.constant0.vsquare     --------------------------
	.section	.nv.constant0.vsquare,"a",@progbits
	.sectionflags	@""
	.align	4
.nv.constant0.vsquare:
	.zero		912


//--------------------- SYMBOLS --------------------------

	.type		.nv.reservedSmem.offset0,@object
	.size		.nv.reservedSmem.offset0,0x4
